	.headerflags	@"EF_CUDA_TEXMODE_UNIFIED EF_CUDA_64BIT_ADDRESS EF_CUDA_ACCELERATORS EF_CUDA_SM90 EF_CUDA_VIRTUAL_SM(EF_CUDA_SM90)"
	.elftype	@"ET_EXEC"


//--------------------- .nv.info                  --------------------------
	.section	.nv.info,"",@"SHT_CUDA_INFO"
	.align	4


	//----- nvinfo : EIATTR_REGCOUNT
	.align		4
        /*0000*/ 	.byte	0x04, 0x2f
        /*0002*/ 	.short	(.L_1 - .L_0)
	.align		4
.L_0:
        /*0004*/ 	.word	index@(triton_poi_fused_mul_1)
        /*0008*/ 	.word	0x0000000c


	//----- nvinfo : EIATTR_MIN_STACK_SIZE
	.align		4
.L_1:
        /*000c*/ 	.byte	0x04, 0x12
        /*000e*/ 	.short	(.L_3 - .L_2)
	.align		4
.L_2:
        /*0010*/ 	.word	index@(triton_poi_fused_mul_1)
        /*0014*/ 	.word	0x00000000


	//----- nvinfo : EIATTR_FRAME_SIZE
	.align		4
.L_3:
        /*0018*/ 	.byte	0x04, 0x11
        /*001a*/ 	.short	(.L_5 - .L_4)
	.align		4
.L_4:
        /*001c*/ 	.word	index@(triton_poi_fused_mul_1)
        /*0020*/ 	.word	0x00000000


	//----- nvinfo : EIATTR_MIN_STACK_SIZE
	.align		4
.L_5:
        /*0024*/ 	.byte	0x04, 0x12
        /*0026*/ 	.short	(.L_7 - .L_6)
	.align		4
.L_6:
        /*0028*/ 	.word	index@(triton_poi_fused_mul_1)
        /*002c*/ 	.word	0x00000000
.L_7:


//--------------------- .nv.info.triton_poi_fused_mul_1 --------------------------
	.section	.nv.info.triton_poi_fused_mul_1,"",@"SHT_CUDA_INFO"
	.sectionflags	@""
	.align	4


	//----- nvinfo : EIATTR_CUDA_API_VERSION
	.align		4
        /*0000*/ 	.byte	0x04, 0x37
        /*0002*/ 	.short	(.L_9 - .L_8)
.L_8:
        /*0004*/ 	.word	0x0000007c


	//----- nvinfo : EIATTR_KPARAM_INFO
	.align		4
.L_9:
        /*0008*/ 	.byte	0x04, 0x17
        /*000a*/ 	.short	(.L_11 - .L_10)
.L_10:
        /*000c*/ 	.word	0x00000000
        /*0010*/ 	.short	0x0003
        /*0012*/ 	.short	0x0018
        /*0014*/ 	.byte	0x00, 0xf0, 0x11, 0x00


	//----- nvinfo : EIATTR_KPARAM_INFO
	.align		4
.L_11:
        /*0018*/ 	.byte	0x04, 0x17
        /*001a*/ 	.short	(.L_13 - .L_12)
.L_12:
        /*001c*/ 	.word	0x00000000
        /*0020*/ 	.short	0x0002
        /*0022*/ 	.short	0x0010
        /*0024*/ 	.byte	0x00, 0xf4, 0x21, 0x00


	//----- nvinfo : EIATTR_KPARAM_INFO
	.align		4
.L_13:
        /*0028*/ 	.byte	0x04, 0x17
        /*002a*/ 	.short	(.L_15 - .L_14)
.L_14:
        /*002c*/ 	.word	0x00000000
        /*0030*/ 	.short	0x0001
        /*0032*/ 	.short	0x0008
        /*0034*/ 	.byte	0x00, 0xf4, 0x21, 0x00


	//----- nvinfo : EIATTR_KPARAM_INFO
	.align		4
.L_15:
        /*0038*/ 	.byte	0x04, 0x17
        /*003a*/ 	.short	(.L_17 - .L_16)
.L_16:
        /*003c*/ 	.word	0x00000000
        /*0040*/ 	.short	0x0000
        /*0042*/ 	.short	0x0000
        /*0044*/ 	.byte	0x00, 0xf4, 0x21, 0x00


	//----- nvinfo : EIATTR_SPARSE_MMA_MASK
	.align		4
.L_17:
        /*0048*/ 	.byte	0x03, 0x50
        /*004a*/ 	.short	0x0000


	//----- nvinfo : EIATTR_MAXREG_COUNT
	.align		4
        /*004c*/ 	.byte	0x03, 0x1b
        /*004e*/ 	.short	0x00ff


	//----- nvinfo : EIATTR_EXIT_INSTR_OFFSETS
	.align		4
        /*0050*/ 	.byte	0x04, 0x1c
        /*0052*/ 	.short	(.L_19 - .L_18)


	//   ....[0]....
.L_18:
        /*0054*/ 	.word	0x00000230


	//   ....[1]....
        /*0058*/ 	.word	0x00000250


	//----- nvinfo : EIATTR_REQNTID
	.align		4
.L_19:
        /*005c*/ 	.byte	0x04, 0x10
        /*005e*/ 	.short	(.L_21 - .L_20)
.L_20:
        /*0060*/ 	.word	0x00000080
        /*0064*/ 	.word	0x00000001
        /*0068*/ 	.word	0x00000001


	//----- nvinfo : EIATTR_CBANK_PARAM_SIZE
	.align		4
.L_21:
        /*006c*/ 	.byte	0x03, 0x19
        /*006e*/ 	.short	0x001c


	//----- nvinfo : EIATTR_PARAM_CBANK
	.align		4
        /*0070*/ 	.byte	0x04, 0x0a
        /*0072*/ 	.short	(.L_23 - .L_22)
	.align		4
.L_22:
        /*0074*/ 	.word	index@(.nv.constant0.triton_poi_fused_mul_1)
        /*0078*/ 	.short	0x0210
        /*007a*/ 	.short	0x001c


	//----- nvinfo : EIATTR_SW_WAR
	.align		4
.L_23:
        /*007c*/ 	.byte	0x04, 0x36
        /*007e*/ 	.short	(.L_25 - .L_24)
.L_24:
        /*0080*/ 	.word	0x00000008
.L_25:


//--------------------- .nv.callgraph             --------------------------
	.section	.nv.callgraph,"",@"SHT_CUDA_CALLGRAPH"
	.align	4
	.sectionentsize	8
	.align		4
        /*0000*/ 	.word	0x00000000
	.align		4
        /*0004*/ 	.word	0xffffffff
	.align		4
        /*0008*/ 	.word	0x00000000
	.align		4
        /*000c*/ 	.word	0xfffffffe
	.align		4
        /*0010*/ 	.word	0x00000000
	.align		4
        /*0014*/ 	.word	0xfffffffd
	.align		4
        /*0018*/ 	.word	0x00000000
	.align		4
        /*001c*/ 	.word	0xfffffffc


//--------------------- .text.triton_poi_fused_mul_1 --------------------------
	.section	.text.triton_poi_fused_mul_1,"ax",@progbits
	.align	128
        .global         triton_poi_fused_mul_1
        .type           triton_poi_fused_mul_1,@function
        .size           triton_poi_fused_mul_1,(.L_x_1 - triton_poi_fused_mul_1)
        .other          triton_poi_fused_mul_1,@"STO_CUDA_ENTRY STV_DEFAULT"
triton_poi_fused_mul_1:
.text.triton_poi_fused_mul_1:
[----:B------:R-:W0:Y:S02]  /*0000*/  LDC R1, c[0x0][0x28] ;  /* 0x00000a00ff017b82 */ /* 0x000e240000000800 */
[----:B------:R-:W1:Y:S01]  /*0010*/  S2R R0, SR_TID.X ;  /* 0x0000000000007919 */ /* 0x000e620000002100 */
[----:B------:R-:W2:Y:S01]  /*0020*/  LDC.64 R4, c[0x0][0x218] ;  /* 0x00008600ff047b82 */ /* 0x000ea20000000a00 */
[----:B------:R-:W-:Y:S01]  /*0030*/  HFMA2.MMA R6, -RZ, RZ, 0, 0 ;  /* 0x00000000ff067435 */ /* 0x000fe200000001ff */
[----:B------:R-:W-:Y:S01]  /*0040*/  ULDC.64 UR4, c[0x0][0x208] ;  /* 0x0000820000047ab9 */ /* 0x000fe20000000a00 */
[----:B------:R-:W3:Y:S01]  /*0050*/  S2R R7, SR_CTAID.X ;  /* 0x0000000000077919 */ /* 0x000ee20000002500 */
[----:B-1----:R-:W-:Y:S02]  /*0060*/  LOP3.LUT R0, R0, 0x7f, RZ, 0xc0, !PT ;  /* 0x0000007f00007812 */ /* 0x002fe400078ec0ff */
[----:B---3--:R-:W-:Y:S02]  /*0070*/  SHF.R.S32.HI R2, RZ, 0x18, R7 ;  /* 0x00000018ff027819 */ /* 0x008fe40000011407 */
[----:B------:R-:W-:Y:S02]  /*0080*/  LEA R7, R7, R0, 0x7 ;  /* 0x0000000007077211 */ /* 0x000fe400078e38ff */
[----:B------:R-:W-:-:S02]  /*0090*/  SGXT R0, R2, 0x1 ;  /* 0x000000010200781a */ /* 0x000fc40000000200 */
[----:B------:R-:W-:Y:S02]  /*00a0*/  ISETP.GE.AND P0, PT, R7, 0x100, PT ;  /* 0x000001000700780c */ /* 0x000fe40003f06270 */
[----:B------:R-:W-:-:S04]  /*00b0*/  LEA.HI R0, R0, R7, RZ, 0x4 ;  /* 0x0000000700007211 */ /* 0x000fc800078f20ff */
[----:B------:R-:W-:-:S05]  /*00c0*/  SHF.R.S32.HI R3, RZ, 0x4, R0 ;  /* 0x00000004ff037819 */ /* 0x000fca0000011400 */
[----:B--2---:R-:W-:Y:S02]  /*00d0*/  IMAD.WIDE R4, R3, 0x4, R4 ;  /* 0x0000000403047825 */ /* 0x004fe400078e0204 */
[----:B------:R-:W1:Y:S03]  /*00e0*/  LDC.64 R2, c[0x0][0x210] ;  /* 0x00008400ff027b82 */ /* 0x000e660000000a00 */
[----:B------:R2:W3:Y:S01]  /*00f0*/  @!P0 LDG.E.EL R6, desc[UR4][R4.64] ;  /* 0x0000000404068981 */ /* 0x0004e2000c2e1900 */
[----:B------:R-:W-:-:S04]  /*0100*/  MOV R0, RZ ;  /* 0x000000ff00007202 */ /* 0x000fc80000000f00 */
[----:B--2---:R-:W2:Y:S01]  /*0110*/  LDC.64 R4, c[0x0][0x220] ;  /* 0x00008800ff047b82 */ /* 0x004ea20000000a00 */
[----:B-1----:R-:W-:-:S05]  /*0120*/  IMAD.WIDE R2, R7, 0x4, R2 ;  /* 0x0000000407027825 */ /* 0x002fca00078e0202 */
[----:B------:R1:W4:Y:S02]  /*0130*/  @!P0 LDG.E R0, desc[UR4][R2.64] ;  /* 0x0000000402008981 */ /* 0x000324000c1e1900 */
[----:B-1----:R-:W-:Y:S01]  /*0140*/  HFMA2.MMA R3, -RZ, RZ, 1.625, 0 ;  /* 0x3e800000ff037435 */ /* 0x002fe200000001ff */
[----:B---3--:R-:W-:-:S04]  /*0150*/  FADD R6, RZ, -R6 ;  /* 0x80000006ff067221 */ /* 0x008fc80000000000 */
[----:B------:R-:W-:-:S05]  /*0160*/  FMUL R6, R6, 1.4426950216293334961 ;  /* 0x3fb8aa3b06067820 */ /* 0x000fca0000400000 */
[----:B------:R-:W-:-:S13]  /*0170*/  FSETP.GEU.AND P1, PT, R6, -126, PT ;  /* 0xc2fc00000600780b */ /* 0x000fda0003f2e000 */
[----:B------:R-:W-:-:S04]  /*0180*/  @!P1 FMUL R6, R6, 0.5 ;  /* 0x3f00000006069820 */ /* 0x000fc80000400000 */
[----:B------:R-:W1:Y:S02]  /*0190*/  MUFU.EX2 R8, R6 ;  /* 0x0000000600087308 */ /* 0x000e640000000800 */
[----:B-1----:R-:W-:-:S04]  /*01a0*/  @!P1 FMUL R8, R8, R8 ;  /* 0x0000000808089220 */ /* 0x002fc80000400000 */
[----:B------:R-:W-:-:S05]  /*01b0*/  FADD R8, R8, 1 ;  /* 0x3f80000008087421 */ /* 0x000fca0000000000 */
[----:B------:R-:W-:-:S04]  /*01c0*/  FSETP.GT.AND P1, PT, R8, 8.50705917302346158658e+37, PT ;  /* 0x7e8000000800780b */ /* 0x000fc80003f24000 */
[----:B------:R-:W-:-:S09]  /*01d0*/  FSEL R3, R3, 1, P1 ;  /* 0x3f80000003037808 */ /* 0x000fd20000800000 */
[----:B------:R-:W-:-:S06]  /*01e0*/  @P1 FMUL R8, R8, 0.25 ;  /* 0x3e80000008081820 */ /* 0x000fcc0000400000 */
[----:B------:R-:W1:Y:S02]  /*01f0*/  MUFU.RCP R8, R8 ;  /* 0x0000000800087308 */ /* 0x000e640000001000 */
[----:B-1----:R-:W-:Y:S01]  /*0200*/  FMUL R9, R8, R3 ;  /* 0x0000000308097220 */ /* 0x002fe20000400000 */
[----:B--2---:R-:W-:-:S04]  /*0210*/  IMAD.WIDE R2, R7, 0x4, R4 ;  /* 0x0000000407027825 */ /* 0x004fc800078e0204 */
[----:B----4-:R-:W-:Y:S01]  /*0220*/  FMUL R9, R9, R0 ;  /* 0x0000000009097220 */ /* 0x010fe20000400000 */
[----:B------:R-:W-:Y:S06]  /*0230*/  @P0 EXIT ;  /* 0x000000000000094d */ /* 0x000fec0003800000 */
[----:B------:R-:W-:Y:S01]  /*0240*/  STG.E desc[UR4][R2.64], R9 ;  /* 0x0000000902007986 */ /* 0x000fe2000c101904 */
[----:B------:R-:W-:Y:S05]  /*0250*/  EXIT ;  /* 0x000000000000794d */ /* 0x000fea0003800000 */
.L_x_0:
[----:B------:R-:W-:-:S00]  /*0260*/  BRA `(.L_x_0) ;  /* 0xfffffffc00fc7947 */ /* 0x000fc0000383ffff */
[----:B------:R-:W-:-:S00]  /*0270*/  NOP ;  /* 0x0000000000007918 */ /* 0x000fc00000000000 */
        /* <DEDUP_REMOVED lines=8> */
.L_x_1:


//--------------------- .nv.constant0.triton_poi_fused_mul_1 --------------------------
	.section	.nv.constant0.triton_poi_fused_mul_1,"a",@progbits
	.sectionflags	@""
	.align	4
.nv.constant0.triton_poi_fused_mul_1:
	.zero		556
